.version 6.5
.target sm_30
.address_size 64

.const .align 8 .b16 constparams[4] = { 10, 20, 30, 40 };

.visible .entry const(
	.param .u64 input,
	.param .u64 output
)
{
	.reg .u64 	    in_addr;
    .reg .u64 	    out_addr;
    .reg .b16 	    temp1;
    .reg .b16 	    temp2;
    .reg .b16 	    temp3;
    .reg .b16 	    temp4;

	ld.param.u64 	in_addr, [input];
    ld.param.u64 	out_addr, [output];

    ld.const.b16    temp1, [constparams];
    ld.const.b16    temp2, [constparams+2];
    ld.const.b16    temp3, [constparams+4];
    ld.const.b16    temp4, [constparams+6];
    st.u16          [out_addr], temp1;
    st.u16          [out_addr+2], temp2;
    st.u16          [out_addr+4], temp3;
    st.u16          [out_addr+6], temp4;
	ret;
}


// ===== COMPILED SASS (sm_100) =====

	.target	sm_100

	.elftype	@"ET_EXEC"


//--------------------- .note.nv.tkinfo           --------------------------
	.section	.note.nv.tkinfo,"",@"SHT_NOTE"
	.sectionflags	@"SHF_NOTE_NV_TKINFO"
	.tkinfo
        /*0018*/ 	.word	0x00000002
        /*0030*/ 	.string	""
        /*0030*/ 	.string	"ptxas"
        /*0030*/ 	.string	"Cuda compilation tools, release 13.0, V13.0.88"
        /*0030*/ 	.string	"Build cuda_13.0.r13.0/compiler.36424714_0"
        /*0030*/ 	.string	"-arch sm_100 "



//--------------------- .note.nv.cuinfo           --------------------------
	.section	.note.nv.cuinfo,"",@"SHT_NOTE"
	.sectionflags	@"SHF_NOTE_NV_CUINFO"
        /*0018*/ 	.short	0x0002
        /*001a*/ 	.short	0x001e
        /*001c*/ 	.short	0x0082
	.zero		2


//--------------------- .nv.info                  --------------------------
	.section	.nv.info,"",@"SHT_CUDA_INFO"
	.align	4


	//----- nvinfo : EIATTR_REGCOUNT
	.align		4
        /*0000*/ 	.byte	0x04, 0x2f
        /*0002*/ 	.short	(.L_2 - .L_1)
	.align		4
.L_1:
        /*0004*/ 	.word	index@(const)
        /*0008*/ 	.word	0x0000000e


	//----- nvinfo : EIATTR_FRAME_SIZE
	.align		4
.L_2:
        /*000c*/ 	.byte	0x04, 0x11
        /*000e*/ 	.short	(.L_4 - .L_3)
	.align		4
.L_3:
        /*0010*/ 	.word	index@(const)
        /*0014*/ 	.word	0x00000000


	//----- nvinfo : EIATTR_MIN_STACK_SIZE
	.align		4
.L_4:
        /*0018*/ 	.byte	0x04, 0x12
        /*001a*/ 	.short	(.L_6 - .L_5)
	.align		4
.L_5:
        /*001c*/ 	.word	index@(const)
        /*0020*/ 	.word	0x00000000
.L_6:


//--------------------- .nv.compat                --------------------------
	.section	.nv.compat,"",@"SHT_CUDA_COMPAT_INFO"
	.align	4
        /*0000*/ 	.byte	0x02, 0x09, 0x00, 0x00, 0x02, 0x02, 0x01, 0x00, 0x02, 0x05, 0x05, 0x00, 0x03, 0x07, 0x01, 0x01
        /*0010*/ 	.byte	0x02, 0x03, 0x00, 0x00, 0x02, 0x06, 0x01, 0x00, 0x04, 0x0b, 0x08, 0x00, 0x09, 0x00, 0x00, 0x00
        /*0020*/ 	.byte	0x00, 0x00, 0x00, 0x00


//--------------------- .nv.info.const            --------------------------
	.section	.nv.info.const,"",@"SHT_CUDA_INFO"
	.sectionflags	@""
	.align	4


	//----- nvinfo : EIATTR_CUDA_API_VERSION
	.align		4
        /*0000*/ 	.byte	0x04, 0x37
        /*0002*/ 	.short	(.L_8 - .L_7)
.L_7:
        /*0004*/ 	.word	0x00000082


	//----- nvinfo : EIATTR_KPARAM_INFO
	.align		4
.L_8:
        /*0008*/ 	.byte	0x04, 0x17
        /*000a*/ 	.short	(.L_10 - .L_9)
.L_9:
        /*000c*/ 	.word	0x00000000
        /*0010*/ 	.short	0x0001
        /*0012*/ 	.short	0x0008
        /*0014*/ 	.byte	0x00, 0xf0, 0x21, 0x00


	//----- nvinfo : EIATTR_KPARAM_INFO
	.align		4
.L_10:
        /*0018*/ 	.byte	0x04, 0x17
        /*001a*/ 	.short	(.L_12 - .L_11)
.L_11:
        /*001c*/ 	.word	0x00000000
        /*0020*/ 	.short	0x0000
        /*0022*/ 	.short	0x0000
        /*0024*/ 	.byte	0x00, 0xf0, 0x21, 0x00


	//----- nvinfo : EIATTR_SPARSE_MMA_MASK
	.align		4
.L_12:
        /*0028*/ 	.byte	0x03, 0x50
        /*002a*/ 	.short	0x0000


	//----- nvinfo : EIATTR_MAXREG_COUNT
	.align		4
        /*002c*/ 	.byte	0x03, 0x1b
        /*002e*/ 	.short	0x00ff


	//----- nvinfo : EIATTR_MERCURY_ISA_VERSION
	.align		4
        /*0030*/ 	.byte	0x03, 0x5f
        /*0032*/ 	.short	0x0101


	//----- nvinfo : EIATTR_VRC_CTA_INIT_COUNT
	.align		4
        /*0034*/ 	.byte	0x02, 0x4a
	.zero		1
	.zero		1


	//----- nvinfo : EIATTR_EXIT_INSTR_OFFSETS
	.align		4
        /*0038*/ 	.byte	0x04, 0x1c
        /*003a*/ 	.short	(.L_14 - .L_13)


	//   ....[0]....
.L_13:
        /*003c*/ 	.word	0x000000b0


	//----- nvinfo : EIATTR_CBANK_PARAM_SIZE
	.align		4
.L_14:
        /*0040*/ 	.byte	0x03, 0x19
        /*0042*/ 	.short	0x0010


	//----- nvinfo : EIATTR_PARAM_CBANK
	.align		4
        /*0044*/ 	.byte	0x04, 0x0a
        /*0046*/ 	.short	(.L_16 - .L_15)
	.align		4
.L_15:
        /*0048*/ 	.word	index@(.nv.constant0.const)
        /*004c*/ 	.short	0x0380
        /*004e*/ 	.short	0x0010


	//----- nvinfo : EIATTR_SW_WAR
	.align		4
.L_16:
        /*0050*/ 	.byte	0x04, 0x36
        /*0052*/ 	.short	(.L_18 - .L_17)
.L_17:
        /*0054*/ 	.word	0x00000008
.L_18:


//--------------------- .nv.callgraph             --------------------------
	.section	.nv.callgraph,"",@"SHT_CUDA_CALLGRAPH"
	.align	4
	.sectionentsize	8
	.align		4
        /*0000*/ 	.word	0x00000000
	.align		4
        /*0004*/ 	.word	0xffffffff
	.align		4
        /*0008*/ 	.word	0x00000000
	.align		4
        /*000c*/ 	.word	0xfffffffe
	.align		4
        /*0010*/ 	.word	0x00000000
	.align		4
        /*0014*/ 	.word	0xfffffffd
	.align		4
        /*0018*/ 	.word	0x00000000
	.align		4
        /*001c*/ 	.word	0xfffffffc


//--------------------- .nv.constant3             --------------------------
	.section	.nv.constant3,"a",@progbits
	.align	8
.nv.constant3:
	.type		constparams,@object
	.size		constparams,(.L_0 - constparams)
constparams:
        /*0000*/ 	.byte	0x0a, 0x00, 0x14, 0x00, 0x1e, 0x00, 0x28, 0x00
.L_0:


//--------------------- .text.const               --------------------------
	.section	.text.const,"ax",@progbits
	.align	128
        .global         const
        .type           const,@function
        .size           const,(.L_x_1 - const)
        .other          const,@"STO_CUDA_ENTRY STV_DEFAULT"
const:
.text.const:
[----:B------:R-:W-:Y:S08]  /*0000*/  LDC R1, c[0x0][0x37c] ;  /* 0x0000df00ff017b82 */ /* 0x000ff00000000800 */
[----:B------:R-:W0:Y:S01]  /*0010*/  LDC.U16 R5, c[0x3][RZ] ;  /* 0x00c00000ff057b82 */ /* 0x000e220000000400 */
[----:B------:R-:W0:Y:S07]  /*0020*/  LDCU.64 UR4, c[0x0][0x358] ;  /* 0x00006b00ff0477ac */ /* 0x000e2e0008000a00 */
[----:B------:R-:W0:Y:S08]  /*0030*/  LDC.64 R2, c[0x0][0x388] ;  /* 0x0000e200ff027b82 */ /* 0x000e300000000a00 */
[----:B------:R-:W1:Y:S08]  /*0040*/  LDC.U16 R7, c[0x3][0x2] ;  /* 0x00c00080ff077b82 */ /* 0x000e700000000400 */
[----:B------:R-:W2:Y:S08]  /*0050*/  LDC.U16 R9, c[0x3][0x4] ;  /* 0x00c00100ff097b82 */ /* 0x000eb00000000400 */
[----:B------:R-:W3:Y:S01]  /*0060*/  LDC.U16 R11, c[0x3][0x6] ;  /* 0x00c00180ff0b7b82 */ /* 0x000ee20000000400 */
[----:B0-----:R-:W-:Y:S04]  /*0070*/  ST.E.U16 desc[UR4][R2.64], R5 ;  /* 0x0000000502007985 */ /* 0x001fe8000c101504 */
[----:B-1----:R-:W-:Y:S04]  /*0080*/  ST.E.U16 desc[UR4][R2.64+0x2], R7 ;  /* 0x0000020702007985 */ /* 0x002fe8000c101504 */
[----:B--2---:R-:W-:Y:S04]  /*0090*/  ST.E.U16 desc[UR4][R2.64+0x4], R9 ;  /* 0x0000040902007985 */ /* 0x004fe8000c101504 */
[----:B---3--:R-:W-:Y:S01]  /*00a0*/  ST.E.U16 desc[UR4][R2.64+0x6], R11 ;  /* 0x0000060b02007985 */ /* 0x008fe2000c101504 */
[----:B------:R-:W-:Y:S05]  /*00b0*/  EXIT ;  /* 0x000000000000794d */ /* 0x000fea0003800000 */
.L_x_0:
[----:B------:R-:W-:-:S00]  /*00c0*/  BRA `(.L_x_0) ;  /* 0xfffffffc00fc7947 */ /* 0x000fc0000383ffff */
[----:B------:R-:W-:-:S00]  /*00d0*/  NOP ;  /* 0x0000000000007918 */ /* 0x000fc00000000000 */
        /* <DEDUP_REMOVED lines=10> */
.L_x_1:


//--------------------- .nv.shared.reserved.0     --------------------------
	.section	.nv.shared.reserved.0,"aw",@nobits
	.weak		__nv_reservedSMEM_offset_0_alias
	.size		__nv_reservedSMEM_offset_0_alias, 0, 64
	.other		__nv_reservedSMEM_offset_0_alias,@"STO_CUDA_RESERVED_SHARED STV_DEFAULT"
__nv_reservedSMEM_offset_0_alias:
	.zero		0
	.zero		64


//--------------------- .nv.constant0.const       --------------------------
	.section	.nv.constant0.const,"a",@progbits
	.sectionflags	@""
	.align	4
.nv.constant0.const:
	.zero		912


//--------------------- SYMBOLS --------------------------

	.type		.nv.reservedSmem.offset0,@object
	.size		.nv.reservedSmem.offset0,0x4
